//
// Generated by NVIDIA NVVM Compiler
//
// Compiler Build ID: CL-36424714
// Cuda compilation tools, release 13.0, V13.0.88
// Based on NVVM 20.0.0
//

.version 9.0
.target sm_100
.address_size 64

	// .globl	_ZN3cub18CUB_300001_SM_10006detail11EmptyKernelIvEEvv
.global .align 1 .b8 _ZN30_INTERNAL_8bc177e2_4_k_cu_main4cuda3std3__45__cpo5beginE[1];
.global .align 1 .b8 _ZN30_INTERNAL_8bc177e2_4_k_cu_main4cuda3std3__45__cpo3endE[1];
.global .align 1 .b8 _ZN30_INTERNAL_8bc177e2_4_k_cu_main4cuda3std3__45__cpo6cbeginE[1];
.global .align 1 .b8 _ZN30_INTERNAL_8bc177e2_4_k_cu_main4cuda3std3__45__cpo4cendE[1];
.global .align 1 .b8 _ZN30_INTERNAL_8bc177e2_4_k_cu_main4cuda3std3__45__cpo6rbeginE[1];
.global .align 1 .b8 _ZN30_INTERNAL_8bc177e2_4_k_cu_main4cuda3std3__45__cpo4rendE[1];
.global .align 1 .b8 _ZN30_INTERNAL_8bc177e2_4_k_cu_main4cuda3std3__45__cpo7crbeginE[1];
.global .align 1 .b8 _ZN30_INTERNAL_8bc177e2_4_k_cu_main4cuda3std3__45__cpo5crendE[1];
.global .align 1 .b8 _ZN30_INTERNAL_8bc177e2_4_k_cu_main4cuda3std3__432_GLOBAL__N__8bc177e2_4_k_cu_main6ignoreE[1];
.global .align 1 .b8 _ZN30_INTERNAL_8bc177e2_4_k_cu_main4cuda3std3__419piecewise_constructE[1];
.global .align 1 .b8 _ZN30_INTERNAL_8bc177e2_4_k_cu_main4cuda3std3__48in_placeE[1];
.global .align 1 .b8 _ZN30_INTERNAL_8bc177e2_4_k_cu_main4cuda3std3__420unreachable_sentinelE[1];
.global .align 1 .b8 _ZN30_INTERNAL_8bc177e2_4_k_cu_main4cuda3std3__47nulloptE[1];
.global .align 1 .b8 _ZN30_INTERNAL_8bc177e2_4_k_cu_main4cuda3std3__48unexpectE[1];
.global .align 1 .b8 _ZN30_INTERNAL_8bc177e2_4_k_cu_main4cuda3std6ranges3__45__cpo4swapE[1];
.global .align 1 .b8 _ZN30_INTERNAL_8bc177e2_4_k_cu_main4cuda3std6ranges3__45__cpo9iter_moveE[1];
.global .align 1 .b8 _ZN30_INTERNAL_8bc177e2_4_k_cu_main4cuda3std6ranges3__45__cpo5beginE[1];
.global .align 1 .b8 _ZN30_INTERNAL_8bc177e2_4_k_cu_main4cuda3std6ranges3__45__cpo3endE[1];
.global .align 1 .b8 _ZN30_INTERNAL_8bc177e2_4_k_cu_main4cuda3std6ranges3__45__cpo6cbeginE[1];
.global .align 1 .b8 _ZN30_INTERNAL_8bc177e2_4_k_cu_main4cuda3std6ranges3__45__cpo4cendE[1];
.global .align 1 .b8 _ZN30_INTERNAL_8bc177e2_4_k_cu_main4cuda3std6ranges3__45__cpo7advanceE[1];
.global .align 1 .b8 _ZN30_INTERNAL_8bc177e2_4_k_cu_main4cuda3std6ranges3__45__cpo9iter_swapE[1];
.global .align 1 .b8 _ZN30_INTERNAL_8bc177e2_4_k_cu_main4cuda3std6ranges3__45__cpo4nextE[1];
.global .align 1 .b8 _ZN30_INTERNAL_8bc177e2_4_k_cu_main4cuda3std6ranges3__45__cpo4prevE[1];
.global .align 1 .b8 _ZN30_INTERNAL_8bc177e2_4_k_cu_main4cuda3std6ranges3__45__cpo4dataE[1];
.global .align 1 .b8 _ZN30_INTERNAL_8bc177e2_4_k_cu_main4cuda3std6ranges3__45__cpo5cdataE[1];
.global .align 1 .b8 _ZN30_INTERNAL_8bc177e2_4_k_cu_main4cuda3std6ranges3__45__cpo4sizeE[1];
.global .align 1 .b8 _ZN30_INTERNAL_8bc177e2_4_k_cu_main4cuda3std6ranges3__45__cpo5ssizeE[1];
.global .align 1 .b8 _ZN30_INTERNAL_8bc177e2_4_k_cu_main4cuda3std6ranges3__45__cpo8distanceE[1];
.global .align 1 .b8 _ZN30_INTERNAL_8bc177e2_4_k_cu_main6thrust24THRUST_300001_SM_1000_NS8cuda_cub3parE[1];
.global .align 1 .b8 _ZN30_INTERNAL_8bc177e2_4_k_cu_main6thrust24THRUST_300001_SM_1000_NS8cuda_cub10par_nosyncE[1];
.global .align 1 .b8 _ZN30_INTERNAL_8bc177e2_4_k_cu_main6thrust24THRUST_300001_SM_1000_NS6system6detail10sequential3seqE[1];
.global .align 1 .b8 _ZN30_INTERNAL_8bc177e2_4_k_cu_main6thrust24THRUST_300001_SM_1000_NS12placeholders2_1E[1];
.global .align 1 .b8 _ZN30_INTERNAL_8bc177e2_4_k_cu_main6thrust24THRUST_300001_SM_1000_NS12placeholders2_2E[1];
.global .align 1 .b8 _ZN30_INTERNAL_8bc177e2_4_k_cu_main6thrust24THRUST_300001_SM_1000_NS12placeholders2_3E[1];
.global .align 1 .b8 _ZN30_INTERNAL_8bc177e2_4_k_cu_main6thrust24THRUST_300001_SM_1000_NS12placeholders2_4E[1];
.global .align 1 .b8 _ZN30_INTERNAL_8bc177e2_4_k_cu_main6thrust24THRUST_300001_SM_1000_NS12placeholders2_5E[1];
.global .align 1 .b8 _ZN30_INTERNAL_8bc177e2_4_k_cu_main6thrust24THRUST_300001_SM_1000_NS12placeholders2_6E[1];
.global .align 1 .b8 _ZN30_INTERNAL_8bc177e2_4_k_cu_main6thrust24THRUST_300001_SM_1000_NS12placeholders2_7E[1];
.global .align 1 .b8 _ZN30_INTERNAL_8bc177e2_4_k_cu_main6thrust24THRUST_300001_SM_1000_NS12placeholders2_8E[1];
.global .align 1 .b8 _ZN30_INTERNAL_8bc177e2_4_k_cu_main6thrust24THRUST_300001_SM_1000_NS12placeholders2_9E[1];
.global .align 1 .b8 _ZN30_INTERNAL_8bc177e2_4_k_cu_main6thrust24THRUST_300001_SM_1000_NS12placeholders3_10E[1];
.global .align 1 .b8 _ZN30_INTERNAL_8bc177e2_4_k_cu_main6thrust24THRUST_300001_SM_1000_NS3seqE[1];

.visible .entry _ZN3cub18CUB_300001_SM_10006detail11EmptyKernelIvEEvv()
{


	ret;

}


// ===== COMPILED SASS (sm_100) =====

	.target	sm_100

	.elftype	@"ET_EXEC"


//--------------------- .note.nv.tkinfo           --------------------------
	.section	.note.nv.tkinfo,"",@"SHT_NOTE"
	.sectionflags	@"SHF_NOTE_NV_TKINFO"
	.tkinfo
        /*0018*/ 	.word	0x00000002
        /*0030*/ 	.string	""
        /*0030*/ 	.string	"ptxas"
        /*0030*/ 	.string	"Cuda compilation tools, release 13.0, V13.0.88"
        /*0030*/ 	.string	"Build cuda_13.0.r13.0/compiler.36424714_0"
        /*0030*/ 	.string	"-arch sm_100 -m 64 "



//--------------------- .note.nv.cuinfo           --------------------------
	.section	.note.nv.cuinfo,"",@"SHT_NOTE"
	.sectionflags	@"SHF_NOTE_NV_CUINFO"
        /*0018*/ 	.short	0x0002
        /*001a*/ 	.short	0x0064
        /*001c*/ 	.short	0x0082
	.zero		2


//--------------------- .nv.info                  --------------------------
	.section	.nv.info,"",@"SHT_CUDA_INFO"
	.align	4


	//----- nvinfo : EIATTR_REGCOUNT
	.align		4
        /*0000*/ 	.byte	0x04, 0x2f
        /*0002*/ 	.short	(.L_44 - .L_43)
	.align		4
.L_43:
        /*0004*/ 	.word	index@(_ZN3cub18CUB_300001_SM_10006detail11EmptyKernelIvEEvv)
        /*0008*/ 	.word	0x00000004


	//----- nvinfo : EIATTR_FRAME_SIZE
	.align		4
.L_44:
        /*000c*/ 	.byte	0x04, 0x11
        /*000e*/ 	.short	(.L_46 - .L_45)
	.align		4
.L_45:
        /*0010*/ 	.word	index@(_ZN3cub18CUB_300001_SM_10006detail11EmptyKernelIvEEvv)
        /*0014*/ 	.word	0x00000000


	//----- nvinfo : EIATTR_MIN_STACK_SIZE
	.align		4
.L_46:
        /*0018*/ 	.byte	0x04, 0x12
        /*001a*/ 	.short	(.L_48 - .L_47)
	.align		4
.L_47:
        /*001c*/ 	.word	index@(_ZN3cub18CUB_300001_SM_10006detail11EmptyKernelIvEEvv)
        /*0020*/ 	.word	0x00000000
.L_48:


//--------------------- .nv.compat                --------------------------
	.section	.nv.compat,"",@"SHT_CUDA_COMPAT_INFO"
	.align	4
        /*0000*/ 	.byte	0x02, 0x09, 0x00, 0x00, 0x02, 0x02, 0x01, 0x00, 0x02, 0x05, 0x05, 0x00, 0x03, 0x07, 0x01, 0x01
        /*0010*/ 	.byte	0x02, 0x03, 0x00, 0x00, 0x02, 0x06, 0x01, 0x00, 0x04, 0x0b, 0x08, 0x00, 0x09, 0x00, 0x00, 0x00
        /*0020*/ 	.byte	0x00, 0x00, 0x00, 0x00


//--------------------- .nv.info._ZN3cub18CUB_300001_SM_10006detail11EmptyKernelIvEEvv --------------------------
	.section	.nv.info._ZN3cub18CUB_300001_SM_10006detail11EmptyKernelIvEEvv,"",@"SHT_CUDA_INFO"
	.sectionflags	@""
	.align	4


	//----- nvinfo : EIATTR_CUDA_API_VERSION
	.align		4
        /*0000*/ 	.byte	0x04, 0x37
        /*0002*/ 	.short	(.L_50 - .L_49)
.L_49:
        /*0004*/ 	.word	0x00000082


	//----- nvinfo : EIATTR_SPARSE_MMA_MASK
	.align		4
.L_50:
        /*0008*/ 	.byte	0x03, 0x50
        /*000a*/ 	.short	0x0000


	//----- nvinfo : EIATTR_MAXREG_COUNT
	.align		4
        /*000c*/ 	.byte	0x03, 0x1b
        /*000e*/ 	.short	0x00ff


	//----- nvinfo : EIATTR_MERCURY_ISA_VERSION
	.align		4
        /*0010*/ 	.byte	0x03, 0x5f
        /*0012*/ 	.short	0x0101


	//----- nvinfo : EIATTR_VRC_CTA_INIT_COUNT
	.align		4
        /*0014*/ 	.byte	0x02, 0x4a
	.zero		1
	.zero		1


	//----- nvinfo : EIATTR_EXIT_INSTR_OFFSETS
	.align		4
        /*0018*/ 	.byte	0x04, 0x1c
        /*001a*/ 	.short	(.L_52 - .L_51)


	//   ....[0]....
.L_51:
        /*001c*/ 	.word	0x00000010


	//----- nvinfo : EIATTR_SW_WAR
	.align		4
.L_52:
        /*0020*/ 	.byte	0x04, 0x36
        /*0022*/ 	.short	(.L_54 - .L_53)
.L_53:
        /*0024*/ 	.word	0x00000008
.L_54:


//--------------------- .nv.callgraph             --------------------------
	.section	.nv.callgraph,"",@"SHT_CUDA_CALLGRAPH"
	.align	4
	.sectionentsize	8
	.align		4
        /*0000*/ 	.word	0x00000000
	.align		4
        /*0004*/ 	.word	0xffffffff
	.align		4
        /*0008*/ 	.word	0x00000000
	.align		4
        /*000c*/ 	.word	0xfffffffe
	.align		4
        /*0010*/ 	.word	0x00000000
	.align		4
        /*0014*/ 	.word	0xfffffffd
	.align		4
        /*0018*/ 	.word	0x00000000
	.align		4
        /*001c*/ 	.word	0xfffffffc


//--------------------- .nv.constant4             --------------------------
	.section	.nv.constant4,"a",@progbits
	.align	8
	.align		8
.nv.constant4:
        /*0000*/ 	.dword	_ZN30_INTERNAL_8bc177e2_4_k_cu_main4cuda3std3__45__cpo5beginE
	.align		8
        /*0008*/ 	.dword	_ZN30_INTERNAL_8bc177e2_4_k_cu_main4cuda3std3__45__cpo3endE
	.align		8
        /*0010*/ 	.dword	_ZN30_INTERNAL_8bc177e2_4_k_cu_main4cuda3std3__45__cpo6cbeginE
	.align		8
        /*0018*/ 	.dword	_ZN30_INTERNAL_8bc177e2_4_k_cu_main4cuda3std3__45__cpo4cendE
	.align		8
        /*0020*/ 	.dword	_ZN30_INTERNAL_8bc177e2_4_k_cu_main4cuda3std3__45__cpo6rbeginE
	.align		8
        /*0028*/ 	.dword	_ZN30_INTERNAL_8bc177e2_4_k_cu_main4cuda3std3__45__cpo4rendE
	.align		8
        /*0030*/ 	.dword	_ZN30_INTERNAL_8bc177e2_4_k_cu_main4cuda3std3__45__cpo7crbeginE
	.align		8
        /*0038*/ 	.dword	_ZN30_INTERNAL_8bc177e2_4_k_cu_main4cuda3std3__45__cpo5crendE
	.align		8
        /*0040*/ 	.dword	_ZN30_INTERNAL_8bc177e2_4_k_cu_main4cuda3std3__432_GLOBAL__N__8bc177e2_4_k_cu_main6ignoreE
	.align		8
        /*0048*/ 	.dword	_ZN30_INTERNAL_8bc177e2_4_k_cu_main4cuda3std3__419piecewise_constructE
	.align		8
        /*0050*/ 	.dword	_ZN30_INTERNAL_8bc177e2_4_k_cu_main4cuda3std3__48in_placeE
	.align		8
        /*0058*/ 	.dword	_ZN30_INTERNAL_8bc177e2_4_k_cu_main4cuda3std3__420unreachable_sentinelE
	.align		8
        /*0060*/ 	.dword	_ZN30_INTERNAL_8bc177e2_4_k_cu_main4cuda3std3__47nulloptE
	.align		8
        /*0068*/ 	.dword	_ZN30_INTERNAL_8bc177e2_4_k_cu_main4cuda3std3__48unexpectE
	.align		8
        /*0070*/ 	.dword	_ZN30_INTERNAL_8bc177e2_4_k_cu_main4cuda3std6ranges3__45__cpo4swapE
	.align		8
        /*0078*/ 	.dword	_ZN30_INTERNAL_8bc177e2_4_k_cu_main4cuda3std6ranges3__45__cpo9iter_moveE
	.align		8
        /*0080*/ 	.dword	_ZN30_INTERNAL_8bc177e2_4_k_cu_main4cuda3std6ranges3__45__cpo5beginE
	.align		8
        /*0088*/ 	.dword	_ZN30_INTERNAL_8bc177e2_4_k_cu_main4cuda3std6ranges3__45__cpo3endE
	.align		8
        /*0090*/ 	.dword	_ZN30_INTERNAL_8bc177e2_4_k_cu_main4cuda3std6ranges3__45__cpo6cbeginE
	.align		8
        /*0098*/ 	.dword	_ZN30_INTERNAL_8bc177e2_4_k_cu_main4cuda3std6ranges3__45__cpo4cendE
	.align		8
        /*00a0*/ 	.dword	_ZN30_INTERNAL_8bc177e2_4_k_cu_main4cuda3std6ranges3__45__cpo7advanceE
	.align		8
        /*00a8*/ 	.dword	_ZN30_INTERNAL_8bc177e2_4_k_cu_main4cuda3std6ranges3__45__cpo9iter_swapE
	.align		8
        /*00b0*/ 	.dword	_ZN30_INTERNAL_8bc177e2_4_k_cu_main4cuda3std6ranges3__45__cpo4nextE
	.align		8
        /*00b8*/ 	.dword	_ZN30_INTERNAL_8bc177e2_4_k_cu_main4cuda3std6ranges3__45__cpo4prevE
	.align		8
        /*00c0*/ 	.dword	_ZN30_INTERNAL_8bc177e2_4_k_cu_main4cuda3std6ranges3__45__cpo4dataE
	.align		8
        /*00c8*/ 	.dword	_ZN30_INTERNAL_8bc177e2_4_k_cu_main4cuda3std6ranges3__45__cpo5cdataE
	.align		8
        /*00d0*/ 	.dword	_ZN30_INTERNAL_8bc177e2_4_k_cu_main4cuda3std6ranges3__45__cpo4sizeE
	.align		8
        /*00d8*/ 	.dword	_ZN30_INTERNAL_8bc177e2_4_k_cu_main4cuda3std6ranges3__45__cpo5ssizeE
	.align		8
        /*00e0*/ 	.dword	_ZN30_INTERNAL_8bc177e2_4_k_cu_main4cuda3std6ranges3__45__cpo8distanceE
	.align		8
        /*00e8*/ 	.dword	_ZN30_INTERNAL_8bc177e2_4_k_cu_main6thrust24THRUST_300001_SM_1000_NS8cuda_cub3parE
	.align		8
        /*00f0*/ 	.dword	_ZN30_INTERNAL_8bc177e2_4_k_cu_main6thrust24THRUST_300001_SM_1000_NS8cuda_cub10par_nosyncE
	.align		8
        /*00f8*/ 	.dword	_ZN30_INTERNAL_8bc177e2_4_k_cu_main6thrust24THRUST_300001_SM_1000_NS6system6detail10sequential3seqE
	.align		8
        /*0100*/ 	.dword	_ZN30_INTERNAL_8bc177e2_4_k_cu_main6thrust24THRUST_300001_SM_1000_NS12placeholders2_1E
	.align		8
        /*0108*/ 	.dword	_ZN30_INTERNAL_8bc177e2_4_k_cu_main6thrust24THRUST_300001_SM_1000_NS12placeholders2_2E
	.align		8
        /*0110*/ 	.dword	_ZN30_INTERNAL_8bc177e2_4_k_cu_main6thrust24THRUST_300001_SM_1000_NS12placeholders2_3E
	.align		8
        /*0118*/ 	.dword	_ZN30_INTERNAL_8bc177e2_4_k_cu_main6thrust24THRUST_300001_SM_1000_NS12placeholders2_4E
	.align		8
        /*0120*/ 	.dword	_ZN30_INTERNAL_8bc177e2_4_k_cu_main6thrust24THRUST_300001_SM_1000_NS12placeholders2_5E
	.align		8
        /*0128*/ 	.dword	_ZN30_INTERNAL_8bc177e2_4_k_cu_main6thrust24THRUST_300001_SM_1000_NS12placeholders2_6E
	.align		8
        /*0130*/ 	.dword	_ZN30_INTERNAL_8bc177e2_4_k_cu_main6thrust24THRUST_300001_SM_1000_NS12placeholders2_7E
	.align		8
        /*0138*/ 	.dword	_ZN30_INTERNAL_8bc177e2_4_k_cu_main6thrust24THRUST_300001_SM_1000_NS12placeholders2_8E
	.align		8
        /*0140*/ 	.dword	_ZN30_INTERNAL_8bc177e2_4_k_cu_main6thrust24THRUST_300001_SM_1000_NS12placeholders2_9E
	.align		8
        /*0148*/ 	.dword	_ZN30_INTERNAL_8bc177e2_4_k_cu_main6thrust24THRUST_300001_SM_1000_NS12placeholders3_10E
	.align		8
        /*0150*/ 	.dword	_ZN30_INTERNAL_8bc177e2_4_k_cu_main6thrust24THRUST_300001_SM_1000_NS3seqE


//--------------------- .text._ZN3cub18CUB_300001_SM_10006detail11EmptyKernelIvEEvv --------------------------
	.section	.text._ZN3cub18CUB_300001_SM_10006detail11EmptyKernelIvEEvv,"ax",@progbits
	.align	128
        .global         _ZN3cub18CUB_300001_SM_10006detail11EmptyKernelIvEEvv
        .type           _ZN3cub18CUB_300001_SM_10006detail11EmptyKernelIvEEvv,@function
        .size           _ZN3cub18CUB_300001_SM_10006detail11EmptyKernelIvEEvv,(.L_x_1 - _ZN3cub18CUB_300001_SM_10006detail11EmptyKernelIvEEvv)
        .other          _ZN3cub18CUB_300001_SM_10006detail11EmptyKernelIvEEvv,@"STO_CUDA_ENTRY STV_DEFAULT"
_ZN3cub18CUB_300001_SM_10006detail11EmptyKernelIvEEvv:
.text._ZN3cub18CUB_300001_SM_10006detail11EmptyKernelIvEEvv:
[----:B------:R-:W-:Y:S01]  /*0000*/  LDC R1, c[0x0][0x37c] ;  /* 0x0000df00ff017b82 */ /* 0x000fe20000000800 */
[----:B------:R-:W-:Y:S05]  /*0010*/  EXIT ;  /* 0x000000000000794d */ /* 0x000fea0003800000 */
.L_x_0:
[----:B------:R-:W-:-:S00]  /*0020*/  BRA `(.L_x_0) ;  /* 0xfffffffc00fc7947 */ /* 0x000fc0000383ffff */
[----:B------:R-:W-:-:S00]  /*0030*/  NOP ;  /* 0x0000000000007918 */ /* 0x000fc00000000000 */
        /* <DEDUP_REMOVED lines=12> */
.L_x_1:


//--------------------- .nv.shared.reserved.0     --------------------------
	.section	.nv.shared.reserved.0,"aw",@nobits
	.weak		__nv_reservedSMEM_offset_0_alias
	.size		__nv_reservedSMEM_offset_0_alias, 0, 64
	.other		__nv_reservedSMEM_offset_0_alias,@"STO_CUDA_RESERVED_SHARED STV_DEFAULT"
__nv_reservedSMEM_offset_0_alias:
	.zero		0
	.zero		64


//--------------------- .nv.global                --------------------------
	.section	.nv.global,"aw",@nobits
.nv.global:
	.type		_ZN30_INTERNAL_8bc177e2_4_k_cu_main6thrust24THRUST_300001_SM_1000_NS3seqE,@object
	.size		_ZN30_INTERNAL_8bc177e2_4_k_cu_main6thrust24THRUST_300001_SM_1000_NS3seqE,(_ZN30_INTERNAL_8bc177e2_4_k_cu_main4cuda3std3__48in_placeE - _ZN30_INTERNAL_8bc177e2_4_k_cu_main6thrust24THRUST_300001_SM_1000_NS3seqE)
_ZN30_INTERNAL_8bc177e2_4_k_cu_main6thrust24THRUST_300001_SM_1000_NS3seqE:
	.zero		1
	.type		_ZN30_INTERNAL_8bc177e2_4_k_cu_main4cuda3std3__48in_placeE,@object
	.size		_ZN30_INTERNAL_8bc177e2_4_k_cu_main4cuda3std3__48in_placeE,(_ZN30_INTERNAL_8bc177e2_4_k_cu_main4cuda3std6ranges3__45__cpo4sizeE - _ZN30_INTERNAL_8bc177e2_4_k_cu_main4cuda3std3__48in_placeE)
_ZN30_INTERNAL_8bc177e2_4_k_cu_main4cuda3std3__48in_placeE:
	.zero		1
	.type		_ZN30_INTERNAL_8bc177e2_4_k_cu_main4cuda3std6ranges3__45__cpo4sizeE,@object
	.size		_ZN30_INTERNAL_8bc177e2_4_k_cu_main4cuda3std6ranges3__45__cpo4sizeE,(_ZN30_INTERNAL_8bc177e2_4_k_cu_main6thrust24THRUST_300001_SM_1000_NS12placeholders2_3E - _ZN30_INTERNAL_8bc177e2_4_k_cu_main4cuda3std6ranges3__45__cpo4sizeE)
_ZN30_INTERNAL_8bc177e2_4_k_cu_main4cuda3std6ranges3__45__cpo4sizeE:
	.zero		1
	.type		_ZN30_INTERNAL_8bc177e2_4_k_cu_main6thrust24THRUST_300001_SM_1000_NS12placeholders2_3E,@object
	.size		_ZN30_INTERNAL_8bc177e2_4_k_cu_main6thrust24THRUST_300001_SM_1000_NS12placeholders2_3E,(_ZN30_INTERNAL_8bc177e2_4_k_cu_main4cuda3std3__45__cpo6cbeginE - _ZN30_INTERNAL_8bc177e2_4_k_cu_main6thrust24THRUST_300001_SM_1000_NS12placeholders2_3E)
_ZN30_INTERNAL_8bc177e2_4_k_cu_main6thrust24THRUST_300001_SM_1000_NS12placeholders2_3E:
	.zero		1
	.type		_ZN30_INTERNAL_8bc177e2_4_k_cu_main4cuda3std3__45__cpo6cbeginE,@object
	.size		_ZN30_INTERNAL_8bc177e2_4_k_cu_main4cuda3std3__45__cpo6cbeginE,(_ZN30_INTERNAL_8bc177e2_4_k_cu_main4cuda3std6ranges3__45__cpo6cbeginE - _ZN30_INTERNAL_8bc177e2_4_k_cu_main4cuda3std3__45__cpo6cbeginE)
_ZN30_INTERNAL_8bc177e2_4_k_cu_main4cuda3std3__45__cpo6cbeginE:
	.zero		1
	.type		_ZN30_INTERNAL_8bc177e2_4_k_cu_main4cuda3std6ranges3__45__cpo6cbeginE,@object
	.size		_ZN30_INTERNAL_8bc177e2_4_k_cu_main4cuda3std6ranges3__45__cpo6cbeginE,(_ZN30_INTERNAL_8bc177e2_4_k_cu_main6thrust24THRUST_300001_SM_1000_NS12placeholders2_7E - _ZN30_INTERNAL_8bc177e2_4_k_cu_main4cuda3std6ranges3__45__cpo6cbeginE)
_ZN30_INTERNAL_8bc177e2_4_k_cu_main4cuda3std6ranges3__45__cpo6cbeginE:
	.zero		1
	.type		_ZN30_INTERNAL_8bc177e2_4_k_cu_main6thrust24THRUST_300001_SM_1000_NS12placeholders2_7E,@object
	.size		_ZN30_INTERNAL_8bc177e2_4_k_cu_main6thrust24THRUST_300001_SM_1000_NS12placeholders2_7E,(_ZN30_INTERNAL_8bc177e2_4_k_cu_main4cuda3std3__45__cpo7crbeginE - _ZN30_INTERNAL_8bc177e2_4_k_cu_main6thrust24THRUST_300001_SM_1000_NS12placeholders2_7E)
_ZN30_INTERNAL_8bc177e2_4_k_cu_main6thrust24THRUST_300001_SM_1000_NS12placeholders2_7E:
	.zero		1
	.type		_ZN30_INTERNAL_8bc177e2_4_k_cu_main4cuda3std3__45__cpo7crbeginE,@object
	.size		_ZN30_INTERNAL_8bc177e2_4_k_cu_main4cuda3std3__45__cpo7crbeginE,(_ZN30_INTERNAL_8bc177e2_4_k_cu_main4cuda3std6ranges3__45__cpo4nextE - _ZN30_INTERNAL_8bc177e2_4_k_cu_main4cuda3std3__45__cpo7crbeginE)
_ZN30_INTERNAL_8bc177e2_4_k_cu_main4cuda3std3__45__cpo7crbeginE:
	.zero		1
	.type		_ZN30_INTERNAL_8bc177e2_4_k_cu_main4cuda3std6ranges3__45__cpo4nextE,@object
	.size		_ZN30_INTERNAL_8bc177e2_4_k_cu_main4cuda3std6ranges3__45__cpo4nextE,(_ZN30_INTERNAL_8bc177e2_4_k_cu_main4cuda3std6ranges3__45__cpo4swapE - _ZN30_INTERNAL_8bc177e2_4_k_cu_main4cuda3std6ranges3__45__cpo4nextE)
_ZN30_INTERNAL_8bc177e2_4_k_cu_main4cuda3std6ranges3__45__cpo4nextE:
	.zero		1
	.type		_ZN30_INTERNAL_8bc177e2_4_k_cu_main4cuda3std6ranges3__45__cpo4swapE,@object
	.size		_ZN30_INTERNAL_8bc177e2_4_k_cu_main4cuda3std6ranges3__45__cpo4swapE,(_ZN30_INTERNAL_8bc177e2_4_k_cu_main6thrust24THRUST_300001_SM_1000_NS8cuda_cub10par_nosyncE - _ZN30_INTERNAL_8bc177e2_4_k_cu_main4cuda3std6ranges3__45__cpo4swapE)
_ZN30_INTERNAL_8bc177e2_4_k_cu_main4cuda3std6ranges3__45__cpo4swapE:
	.zero		1
	.type		_ZN30_INTERNAL_8bc177e2_4_k_cu_main6thrust24THRUST_300001_SM_1000_NS8cuda_cub10par_nosyncE,@object
	.size		_ZN30_INTERNAL_8bc177e2_4_k_cu_main6thrust24THRUST_300001_SM_1000_NS8cuda_cub10par_nosyncE,(_ZN30_INTERNAL_8bc177e2_4_k_cu_main6thrust24THRUST_300001_SM_1000_NS12placeholders2_9E - _ZN30_INTERNAL_8bc177e2_4_k_cu_main6thrust24THRUST_300001_SM_1000_NS8cuda_cub10par_nosyncE)
_ZN30_INTERNAL_8bc177e2_4_k_cu_main6thrust24THRUST_300001_SM_1000_NS8cuda_cub10par_nosyncE:
	.zero		1
	.type		_ZN30_INTERNAL_8bc177e2_4_k_cu_main6thrust24THRUST_300001_SM_1000_NS12placeholders2_9E,@object
	.size		_ZN30_INTERNAL_8bc177e2_4_k_cu_main6thrust24THRUST_300001_SM_1000_NS12placeholders2_9E,(_ZN30_INTERNAL_8bc177e2_4_k_cu_main4cuda3std3__432_GLOBAL__N__8bc177e2_4_k_cu_main6ignoreE - _ZN30_INTERNAL_8bc177e2_4_k_cu_main6thrust24THRUST_300001_SM_1000_NS12placeholders2_9E)
_ZN30_INTERNAL_8bc177e2_4_k_cu_main6thrust24THRUST_300001_SM_1000_NS12placeholders2_9E:
	.zero		1
	.type		_ZN30_INTERNAL_8bc177e2_4_k_cu_main4cuda3std3__432_GLOBAL__N__8bc177e2_4_k_cu_main6ignoreE,@object
	.size		_ZN30_INTERNAL_8bc177e2_4_k_cu_main4cuda3std3__432_GLOBAL__N__8bc177e2_4_k_cu_main6ignoreE,(_ZN30_INTERNAL_8bc177e2_4_k_cu_main4cuda3std6ranges3__45__cpo4dataE - _ZN30_INTERNAL_8bc177e2_4_k_cu_main4cuda3std3__432_GLOBAL__N__8bc177e2_4_k_cu_main6ignoreE)
_ZN30_INTERNAL_8bc177e2_4_k_cu_main4cuda3std3__432_GLOBAL__N__8bc177e2_4_k_cu_main6ignoreE:
	.zero		1
	.type		_ZN30_INTERNAL_8bc177e2_4_k_cu_main4cuda3std6ranges3__45__cpo4dataE,@object
	.size		_ZN30_INTERNAL_8bc177e2_4_k_cu_main4cuda3std6ranges3__45__cpo4dataE,(_ZN30_INTERNAL_8bc177e2_4_k_cu_main6thrust24THRUST_300001_SM_1000_NS12placeholders2_1E - _ZN30_INTERNAL_8bc177e2_4_k_cu_main4cuda3std6ranges3__45__cpo4dataE)
_ZN30_INTERNAL_8bc177e2_4_k_cu_main4cuda3std6ranges3__45__cpo4dataE:
	.zero		1
	.type		_ZN30_INTERNAL_8bc177e2_4_k_cu_main6thrust24THRUST_300001_SM_1000_NS12placeholders2_1E,@object
	.size		_ZN30_INTERNAL_8bc177e2_4_k_cu_main6thrust24THRUST_300001_SM_1000_NS12placeholders2_1E,(_ZN30_INTERNAL_8bc177e2_4_k_cu_main4cuda3std3__45__cpo5beginE - _ZN30_INTERNAL_8bc177e2_4_k_cu_main6thrust24THRUST_300001_SM_1000_NS12placeholders2_1E)
_ZN30_INTERNAL_8bc177e2_4_k_cu_main6thrust24THRUST_300001_SM_1000_NS12placeholders2_1E:
	.zero		1
	.type		_ZN30_INTERNAL_8bc177e2_4_k_cu_main4cuda3std3__45__cpo5beginE,@object
	.size		_ZN30_INTERNAL_8bc177e2_4_k_cu_main4cuda3std3__45__cpo5beginE,(_ZN30_INTERNAL_8bc177e2_4_k_cu_main4cuda3std6ranges3__45__cpo5beginE - _ZN30_INTERNAL_8bc177e2_4_k_cu_main4cuda3std3__45__cpo5beginE)
_ZN30_INTERNAL_8bc177e2_4_k_cu_main4cuda3std3__45__cpo5beginE:
	.zero		1
	.type		_ZN30_INTERNAL_8bc177e2_4_k_cu_main4cuda3std6ranges3__45__cpo5beginE,@object
	.size		_ZN30_INTERNAL_8bc177e2_4_k_cu_main4cuda3std6ranges3__45__cpo5beginE,(_ZN30_INTERNAL_8bc177e2_4_k_cu_main6thrust24THRUST_300001_SM_1000_NS12placeholders2_5E - _ZN30_INTERNAL_8bc177e2_4_k_cu_main4cuda3std6ranges3__45__cpo5beginE)
_ZN30_INTERNAL_8bc177e2_4_k_cu_main4cuda3std6ranges3__45__cpo5beginE:
	.zero		1
	.type		_ZN30_INTERNAL_8bc177e2_4_k_cu_main6thrust24THRUST_300001_SM_1000_NS12placeholders2_5E,@object
	.size		_ZN30_INTERNAL_8bc177e2_4_k_cu_main6thrust24THRUST_300001_SM_1000_NS12placeholders2_5E,(_ZN30_INTERNAL_8bc177e2_4_k_cu_main4cuda3std3__45__cpo6rbeginE - _ZN30_INTERNAL_8bc177e2_4_k_cu_main6thrust24THRUST_300001_SM_1000_NS12placeholders2_5E)
_ZN30_INTERNAL_8bc177e2_4_k_cu_main6thrust24THRUST_300001_SM_1000_NS12placeholders2_5E:
	.zero		1
	.type		_ZN30_INTERNAL_8bc177e2_4_k_cu_main4cuda3std3__45__cpo6rbeginE,@object
	.size		_ZN30_INTERNAL_8bc177e2_4_k_cu_main4cuda3std3__45__cpo6rbeginE,(_ZN30_INTERNAL_8bc177e2_4_k_cu_main4cuda3std6ranges3__45__cpo7advanceE - _ZN30_INTERNAL_8bc177e2_4_k_cu_main4cuda3std3__45__cpo6rbeginE)
_ZN30_INTERNAL_8bc177e2_4_k_cu_main4cuda3std3__45__cpo6rbeginE:
	.zero		1
	.type		_ZN30_INTERNAL_8bc177e2_4_k_cu_main4cuda3std6ranges3__45__cpo7advanceE,@object
	.size		_ZN30_INTERNAL_8bc177e2_4_k_cu_main4cuda3std6ranges3__45__cpo7advanceE,(_ZN30_INTERNAL_8bc177e2_4_k_cu_main4cuda3std3__47nulloptE - _ZN30_INTERNAL_8bc177e2_4_k_cu_main4cuda3std6ranges3__45__cpo7advanceE)
_ZN30_INTERNAL_8bc177e2_4_k_cu_main4cuda3std6ranges3__45__cpo7advanceE:
	.zero		1
	.type		_ZN30_INTERNAL_8bc177e2_4_k_cu_main4cuda3std3__47nulloptE,@object
	.size		_ZN30_INTERNAL_8bc177e2_4_k_cu_main4cuda3std3__47nulloptE,(_ZN30_INTERNAL_8bc177e2_4_k_cu_main4cuda3std6ranges3__45__cpo8distanceE - _ZN30_INTERNAL_8bc177e2_4_k_cu_main4cuda3std3__47nulloptE)
_ZN30_INTERNAL_8bc177e2_4_k_cu_main4cuda3std3__47nulloptE:
	.zero		1
	.type		_ZN30_INTERNAL_8bc177e2_4_k_cu_main4cuda3std6ranges3__45__cpo8distanceE,@object
	.size		_ZN30_INTERNAL_8bc177e2_4_k_cu_main4cuda3std6ranges3__45__cpo8distanceE,(_ZN30_INTERNAL_8bc177e2_4_k_cu_main6thrust24THRUST_300001_SM_1000_NS12placeholders3_10E - _ZN30_INTERNAL_8bc177e2_4_k_cu_main4cuda3std6ranges3__45__cpo8distanceE)
_ZN30_INTERNAL_8bc177e2_4_k_cu_main4cuda3std6ranges3__45__cpo8distanceE:
	.zero		1
	.type		_ZN30_INTERNAL_8bc177e2_4_k_cu_main6thrust24THRUST_300001_SM_1000_NS12placeholders3_10E,@object
	.size		_ZN30_INTERNAL_8bc177e2_4_k_cu_main6thrust24THRUST_300001_SM_1000_NS12placeholders3_10E,(_ZN30_INTERNAL_8bc177e2_4_k_cu_main4cuda3std3__419piecewise_constructE - _ZN30_INTERNAL_8bc177e2_4_k_cu_main6thrust24THRUST_300001_SM_1000_NS12placeholders3_10E)
_ZN30_INTERNAL_8bc177e2_4_k_cu_main6thrust24THRUST_300001_SM_1000_NS12placeholders3_10E:
	.zero		1
	.type		_ZN30_INTERNAL_8bc177e2_4_k_cu_main4cuda3std3__419piecewise_constructE,@object
	.size		_ZN30_INTERNAL_8bc177e2_4_k_cu_main4cuda3std3__419piecewise_constructE,(_ZN30_INTERNAL_8bc177e2_4_k_cu_main4cuda3std6ranges3__45__cpo5cdataE - _ZN30_INTERNAL_8bc177e2_4_k_cu_main4cuda3std3__419piecewise_constructE)
_ZN30_INTERNAL_8bc177e2_4_k_cu_main4cuda3std3__419piecewise_constructE:
	.zero		1
	.type		_ZN30_INTERNAL_8bc177e2_4_k_cu_main4cuda3std6ranges3__45__cpo5cdataE,@object
	.size		_ZN30_INTERNAL_8bc177e2_4_k_cu_main4cuda3std6ranges3__45__cpo5cdataE,(_ZN30_INTERNAL_8bc177e2_4_k_cu_main6thrust24THRUST_300001_SM_1000_NS12placeholders2_2E - _ZN30_INTERNAL_8bc177e2_4_k_cu_main4cuda3std6ranges3__45__cpo5cdataE)
_ZN30_INTERNAL_8bc177e2_4_k_cu_main4cuda3std6ranges3__45__cpo5cdataE:
	.zero		1
	.type		_ZN30_INTERNAL_8bc177e2_4_k_cu_main6thrust24THRUST_300001_SM_1000_NS12placeholders2_2E,@object
	.size		_ZN30_INTERNAL_8bc177e2_4_k_cu_main6thrust24THRUST_300001_SM_1000_NS12placeholders2_2E,(_ZN30_INTERNAL_8bc177e2_4_k_cu_main4cuda3std3__45__cpo3endE - _ZN30_INTERNAL_8bc177e2_4_k_cu_main6thrust24THRUST_300001_SM_1000_NS12placeholders2_2E)
_ZN30_INTERNAL_8bc177e2_4_k_cu_main6thrust24THRUST_300001_SM_1000_NS12placeholders2_2E:
	.zero		1
	.type		_ZN30_INTERNAL_8bc177e2_4_k_cu_main4cuda3std3__45__cpo3endE,@object
	.size		_ZN30_INTERNAL_8bc177e2_4_k_cu_main4cuda3std3__45__cpo3endE,(_ZN30_INTERNAL_8bc177e2_4_k_cu_main4cuda3std6ranges3__45__cpo3endE - _ZN30_INTERNAL_8bc177e2_4_k_cu_main4cuda3std3__45__cpo3endE)
_ZN30_INTERNAL_8bc177e2_4_k_cu_main4cuda3std3__45__cpo3endE:
	.zero		1
	.type		_ZN30_INTERNAL_8bc177e2_4_k_cu_main4cuda3std6ranges3__45__cpo3endE,@object
	.size		_ZN30_INTERNAL_8bc177e2_4_k_cu_main4cuda3std6ranges3__45__cpo3endE,(_ZN30_INTERNAL_8bc177e2_4_k_cu_main6thrust24THRUST_300001_SM_1000_NS12placeholders2_6E - _ZN30_INTERNAL_8bc177e2_4_k_cu_main4cuda3std6ranges3__45__cpo3endE)
_ZN30_INTERNAL_8bc177e2_4_k_cu_main4cuda3std6ranges3__45__cpo3endE:
	.zero		1
	.type		_ZN30_INTERNAL_8bc177e2_4_k_cu_main6thrust24THRUST_300001_SM_1000_NS12placeholders2_6E,@object
	.size		_ZN30_INTERNAL_8bc177e2_4_k_cu_main6thrust24THRUST_300001_SM_1000_NS12placeholders2_6E,(_ZN30_INTERNAL_8bc177e2_4_k_cu_main4cuda3std3__45__cpo4rendE - _ZN30_INTERNAL_8bc177e2_4_k_cu_main6thrust24THRUST_300001_SM_1000_NS12placeholders2_6E)
_ZN30_INTERNAL_8bc177e2_4_k_cu_main6thrust24THRUST_300001_SM_1000_NS12placeholders2_6E:
	.zero		1
	.type		_ZN30_INTERNAL_8bc177e2_4_k_cu_main4cuda3std3__45__cpo4rendE,@object
	.size		_ZN30_INTERNAL_8bc177e2_4_k_cu_main4cuda3std3__45__cpo4rendE,(_ZN30_INTERNAL_8bc177e2_4_k_cu_main4cuda3std6ranges3__45__cpo9iter_swapE - _ZN30_INTERNAL_8bc177e2_4_k_cu_main4cuda3std3__45__cpo4rendE)
_ZN30_INTERNAL_8bc177e2_4_k_cu_main4cuda3std3__45__cpo4rendE:
	.zero		1
	.type		_ZN30_INTERNAL_8bc177e2_4_k_cu_main4cuda3std6ranges3__45__cpo9iter_swapE,@object
	.size		_ZN30_INTERNAL_8bc177e2_4_k_cu_main4cuda3std6ranges3__45__cpo9iter_swapE,(_ZN30_INTERNAL_8bc177e2_4_k_cu_main4cuda3std3__48unexpectE - _ZN30_INTERNAL_8bc177e2_4_k_cu_main4cuda3std6ranges3__45__cpo9iter_swapE)
_ZN30_INTERNAL_8bc177e2_4_k_cu_main4cuda3std6ranges3__45__cpo9iter_swapE:
	.zero		1
	.type		_ZN30_INTERNAL_8bc177e2_4_k_cu_main4cuda3std3__48unexpectE,@object
	.size		_ZN30_INTERNAL_8bc177e2_4_k_cu_main4cuda3std3__48unexpectE,(_ZN30_INTERNAL_8bc177e2_4_k_cu_main6thrust24THRUST_300001_SM_1000_NS8cuda_cub3parE - _ZN30_INTERNAL_8bc177e2_4_k_cu_main4cuda3std3__48unexpectE)
_ZN30_INTERNAL_8bc177e2_4_k_cu_main4cuda3std3__48unexpectE:
	.zero		1
	.type		_ZN30_INTERNAL_8bc177e2_4_k_cu_main6thrust24THRUST_300001_SM_1000_NS8cuda_cub3parE,@object
	.size		_ZN30_INTERNAL_8bc177e2_4_k_cu_main6thrust24THRUST_300001_SM_1000_NS8cuda_cub3parE,(_ZN30_INTERNAL_8bc177e2_4_k_cu_main6thrust24THRUST_300001_SM_1000_NS12placeholders2_4E - _ZN30_INTERNAL_8bc177e2_4_k_cu_main6thrust24THRUST_300001_SM_1000_NS8cuda_cub3parE)
_ZN30_INTERNAL_8bc177e2_4_k_cu_main6thrust24THRUST_300001_SM_1000_NS8cuda_cub3parE:
	.zero		1
	.type		_ZN30_INTERNAL_8bc177e2_4_k_cu_main6thrust24THRUST_300001_SM_1000_NS12placeholders2_4E,@object
	.size		_ZN30_INTERNAL_8bc177e2_4_k_cu_main6thrust24THRUST_300001_SM_1000_NS12placeholders2_4E,(_ZN30_INTERNAL_8bc177e2_4_k_cu_main4cuda3std3__45__cpo4cendE - _ZN30_INTERNAL_8bc177e2_4_k_cu_main6thrust24THRUST_300001_SM_1000_NS12placeholders2_4E)
_ZN30_INTERNAL_8bc177e2_4_k_cu_main6thrust24THRUST_300001_SM_1000_NS12placeholders2_4E:
	.zero		1
	.type		_ZN30_INTERNAL_8bc177e2_4_k_cu_main4cuda3std3__45__cpo4cendE,@object
	.size		_ZN30_INTERNAL_8bc177e2_4_k_cu_main4cuda3std3__45__cpo4cendE,(_ZN30_INTERNAL_8bc177e2_4_k_cu_main4cuda3std6ranges3__45__cpo4cendE - _ZN30_INTERNAL_8bc177e2_4_k_cu_main4cuda3std3__45__cpo4cendE)
_ZN30_INTERNAL_8bc177e2_4_k_cu_main4cuda3std3__45__cpo4cendE:
	.zero		1
	.type		_ZN30_INTERNAL_8bc177e2_4_k_cu_main4cuda3std6ranges3__45__cpo4cendE,@object
	.size		_ZN30_INTERNAL_8bc177e2_4_k_cu_main4cuda3std6ranges3__45__cpo4cendE,(_ZN30_INTERNAL_8bc177e2_4_k_cu_main4cuda3std3__420unreachable_sentinelE - _ZN30_INTERNAL_8bc177e2_4_k_cu_main4cuda3std6ranges3__45__cpo4cendE)
_ZN30_INTERNAL_8bc177e2_4_k_cu_main4cuda3std6ranges3__45__cpo4cendE:
	.zero		1
	.type		_ZN30_INTERNAL_8bc177e2_4_k_cu_main4cuda3std3__420unreachable_sentinelE,@object
	.size		_ZN30_INTERNAL_8bc177e2_4_k_cu_main4cuda3std3__420unreachable_sentinelE,(_ZN30_INTERNAL_8bc177e2_4_k_cu_main4cuda3std6ranges3__45__cpo5ssizeE - _ZN30_INTERNAL_8bc177e2_4_k_cu_main4cuda3std3__420unreachable_sentinelE)
_ZN30_INTERNAL_8bc177e2_4_k_cu_main4cuda3std3__420unreachable_sentinelE:
	.zero		1
	.type		_ZN30_INTERNAL_8bc177e2_4_k_cu_main4cuda3std6ranges3__45__cpo5ssizeE,@object
	.size		_ZN30_INTERNAL_8bc177e2_4_k_cu_main4cuda3std6ranges3__45__cpo5ssizeE,(_ZN30_INTERNAL_8bc177e2_4_k_cu_main6thrust24THRUST_300001_SM_1000_NS12placeholders2_8E - _ZN30_INTERNAL_8bc177e2_4_k_cu_main4cuda3std6ranges3__45__cpo5ssizeE)
_ZN30_INTERNAL_8bc177e2_4_k_cu_main4cuda3std6ranges3__45__cpo5ssizeE:
	.zero		1
	.type		_ZN30_INTERNAL_8bc177e2_4_k_cu_main6thrust24THRUST_300001_SM_1000_NS12placeholders2_8E,@object
	.size		_ZN30_INTERNAL_8bc177e2_4_k_cu_main6thrust24THRUST_300001_SM_1000_NS12placeholders2_8E,(_ZN30_INTERNAL_8bc177e2_4_k_cu_main4cuda3std3__45__cpo5crendE - _ZN30_INTERNAL_8bc177e2_4_k_cu_main6thrust24THRUST_300001_SM_1000_NS12placeholders2_8E)
_ZN30_INTERNAL_8bc177e2_4_k_cu_main6thrust24THRUST_300001_SM_1000_NS12placeholders2_8E:
	.zero		1
	.type		_ZN30_INTERNAL_8bc177e2_4_k_cu_main4cuda3std3__45__cpo5crendE,@object
	.size		_ZN30_INTERNAL_8bc177e2_4_k_cu_main4cuda3std3__45__cpo5crendE,(_ZN30_INTERNAL_8bc177e2_4_k_cu_main4cuda3std6ranges3__45__cpo4prevE - _ZN30_INTERNAL_8bc177e2_4_k_cu_main4cuda3std3__45__cpo5crendE)
_ZN30_INTERNAL_8bc177e2_4_k_cu_main4cuda3std3__45__cpo5crendE:
	.zero		1
	.type		_ZN30_INTERNAL_8bc177e2_4_k_cu_main4cuda3std6ranges3__45__cpo4prevE,@object
	.size		_ZN30_INTERNAL_8bc177e2_4_k_cu_main4cuda3std6ranges3__45__cpo4prevE,(_ZN30_INTERNAL_8bc177e2_4_k_cu_main4cuda3std6ranges3__45__cpo9iter_moveE - _ZN30_INTERNAL_8bc177e2_4_k_cu_main4cuda3std6ranges3__45__cpo4prevE)
_ZN30_INTERNAL_8bc177e2_4_k_cu_main4cuda3std6ranges3__45__cpo4prevE:
	.zero		1
	.type		_ZN30_INTERNAL_8bc177e2_4_k_cu_main4cuda3std6ranges3__45__cpo9iter_moveE,@object
	.size		_ZN30_INTERNAL_8bc177e2_4_k_cu_main4cuda3std6ranges3__45__cpo9iter_moveE,(_ZN30_INTERNAL_8bc177e2_4_k_cu_main6thrust24THRUST_300001_SM_1000_NS6system6detail10sequential3seqE - _ZN30_INTERNAL_8bc177e2_4_k_cu_main4cuda3std6ranges3__45__cpo9iter_moveE)
_ZN30_INTERNAL_8bc177e2_4_k_cu_main4cuda3std6ranges3__45__cpo9iter_moveE:
	.zero		1
	.type		_ZN30_INTERNAL_8bc177e2_4_k_cu_main6thrust24THRUST_300001_SM_1000_NS6system6detail10sequential3seqE,@object
	.size		_ZN30_INTERNAL_8bc177e2_4_k_cu_main6thrust24THRUST_300001_SM_1000_NS6system6detail10sequential3seqE,(.L_31 - _ZN30_INTERNAL_8bc177e2_4_k_cu_main6thrust24THRUST_300001_SM_1000_NS6system6detail10sequential3seqE)
_ZN30_INTERNAL_8bc177e2_4_k_cu_main6thrust24THRUST_300001_SM_1000_NS6system6detail10sequential3seqE:
	.zero		1
.L_31:


//--------------------- .nv.constant0._ZN3cub18CUB_300001_SM_10006detail11EmptyKernelIvEEvv --------------------------
	.section	.nv.constant0._ZN3cub18CUB_300001_SM_10006detail11EmptyKernelIvEEvv,"a",@progbits
	.sectionflags	@""
	.align	4
.nv.constant0._ZN3cub18CUB_300001_SM_10006detail11EmptyKernelIvEEvv:
	.zero		896


//--------------------- SYMBOLS --------------------------

	.type		.nv.reservedSmem.offset0,@object
	.size		.nv.reservedSmem.offset0,0x4
